//
// Generated by NVIDIA NVVM Compiler
//
// Compiler Build ID: CL-36424714
// Cuda compilation tools, release 13.0, V13.0.88
// Based on NVVM 20.0.0
//

.version 9.0
.target sm_100
.address_size 64

	// .globl	_Z9Kernel_00Pfi

.visible .entry _Z9Kernel_00Pfi(
	.param .u64 .ptr .align 1 _Z9Kernel_00Pfi_param_0,
	.param .u32 _Z9Kernel_00Pfi_param_1
)
{
	.reg .pred 	%p<7>;
	.reg .b32 	%r<16>;
	.reg .b32 	%f<18>;
	.reg .b64 	%rd<5>;

	ld.param.u64 	%rd2, [_Z9Kernel_00Pfi_param_0];
	ld.param.u32 	%r9, [_Z9Kernel_00Pfi_param_1];
	mov.u32 	%r10, %tid.x;
	mov.u32 	%r11, %ctaid.x;
	mov.u32 	%r12, %ntid.x;
	mad.lo.s32 	%r1, %r11, %r12, %r10;
	setp.ge.s32 	%p1, %r1, %r9;
	@%p1 bra 	$L__BB0_9;
	cvta.to.global.u64 	%rd3, %rd2;
	mul.wide.s32 	%rd4, %r1, 4;
	add.s64 	%rd1, %rd3, %rd4;
	ld.global.f32 	%f17, [%rd1];
	setp.lt.s32 	%p2, %r9, 1;
	@%p2 bra 	$L__BB0_8;
	and.b32  	%r2, %r9, 3;
	setp.lt.u32 	%p3, %r9, 4;
	@%p3 bra 	$L__BB0_5;
	and.b32  	%r13, %r9, 2147483644;
	neg.s32 	%r14, %r13;
$L__BB0_4:
	add.f32 	%f10, %f17, 0f3F800000;
	add.f32 	%f11, %f10, 0f3F800000;
	add.f32 	%f12, %f11, 0f3F800000;
	add.f32 	%f17, %f12, 0f3F800000;
	add.s32 	%r14, %r14, 4;
	setp.ne.s32 	%p4, %r14, 0;
	@%p4 bra 	$L__BB0_4;
$L__BB0_5:
	setp.eq.s32 	%p5, %r2, 0;
	@%p5 bra 	$L__BB0_8;
	neg.s32 	%r15, %r2;
$L__BB0_7:
	.pragma "nounroll";
	add.f32 	%f17, %f17, 0f3F800000;
	add.s32 	%r15, %r15, 1;
	setp.ne.s32 	%p6, %r15, 0;
	@%p6 bra 	$L__BB0_7;
$L__BB0_8:
	st.global.f32 	[%rd1], %f17;
$L__BB0_9:
	ret;

}
	// .globl	_Z9Kernel_01Pfi
.visible .entry _Z9Kernel_01Pfi(
	.param .u64 .ptr .align 1 _Z9Kernel_01Pfi_param_0,
	.param .u32 _Z9Kernel_01Pfi_param_1
)
{
	.reg .pred 	%p<7>;
	.reg .b32 	%r<16>;
	.reg .b32 	%f<18>;
	.reg .b64 	%rd<5>;

	ld.param.u64 	%rd2, [_Z9Kernel_01Pfi_param_0];
	ld.param.u32 	%r9, [_Z9Kernel_01Pfi_param_1];
	mov.u32 	%r10, %tid.x;
	mov.u32 	%r11, %ctaid.x;
	mov.u32 	%r12, %ntid.x;
	mad.lo.s32 	%r1, %r11, %r12, %r10;
	setp.ge.s32 	%p1, %r1, %r9;
	@%p1 bra 	$L__BB1_9;
	cvta.to.global.u64 	%rd3, %rd2;
	mul.wide.s32 	%rd4, %r1, 4;
	add.s64 	%rd1, %rd3, %rd4;
	ld.global.f32 	%f17, [%rd1];
	setp.lt.s32 	%p2, %r9, 1;
	@%p2 bra 	$L__BB1_8;
	and.b32  	%r2, %r9, 3;
	setp.lt.u32 	%p3, %r9, 4;
	@%p3 bra 	$L__BB1_5;
	and.b32  	%r13, %r9, 2147483644;
	neg.s32 	%r14, %r13;
$L__BB1_4:
	add.f32 	%f10, %f17, 0f3F800000;
	add.f32 	%f11, %f10, 0f3F800000;
	add.f32 	%f12, %f11, 0f3F800000;
	add.f32 	%f17, %f12, 0f3F800000;
	add.s32 	%r14, %r14, 4;
	setp.ne.s32 	%p4, %r14, 0;
	@%p4 bra 	$L__BB1_4;
$L__BB1_5:
	setp.eq.s32 	%p5, %r2, 0;
	@%p5 bra 	$L__BB1_8;
	neg.s32 	%r15, %r2;
$L__BB1_7:
	.pragma "nounroll";
	add.f32 	%f17, %f17, 0f3F800000;
	add.s32 	%r15, %r15, 1;
	setp.ne.s32 	%p6, %r15, 0;
	@%p6 bra 	$L__BB1_7;
$L__BB1_8:
	st.global.f32 	[%rd1], %f17;
$L__BB1_9:
	ret;

}


// ===== COMPILED SASS (sm_100) =====

	.target	sm_100

	.elftype	@"ET_EXEC"


//--------------------- .note.nv.tkinfo           --------------------------
	.section	.note.nv.tkinfo,"",@"SHT_NOTE"
	.sectionflags	@"SHF_NOTE_NV_TKINFO"
	.tkinfo
        /*0018*/ 	.word	0x00000002
        /*0030*/ 	.string	""
        /*0030*/ 	.string	"ptxas"
        /*0030*/ 	.string	"Cuda compilation tools, release 13.0, V13.0.88"
        /*0030*/ 	.string	"Build cuda_13.0.r13.0/compiler.36424714_0"
        /*0030*/ 	.string	"-arch sm_100 -m 64 "



//--------------------- .note.nv.cuinfo           --------------------------
	.section	.note.nv.cuinfo,"",@"SHT_NOTE"
	.sectionflags	@"SHF_NOTE_NV_CUINFO"
        /*0018*/ 	.short	0x0002
        /*001a*/ 	.short	0x0064
        /*001c*/ 	.short	0x0082
	.zero		2


//--------------------- .nv.info                  --------------------------
	.section	.nv.info,"",@"SHT_CUDA_INFO"
	.align	4


	//----- nvinfo : EIATTR_REGCOUNT
	.align		4
        /*0000*/ 	.byte	0x04, 0x2f
        /*0002*/ 	.short	(.L_1 - .L_0)
	.align		4
.L_0:
        /*0004*/ 	.word	index@(_Z9Kernel_00Pfi)
        /*0008*/ 	.word	0x00000008


	//----- nvinfo : EIATTR_FRAME_SIZE
	.align		4
.L_1:
        /*000c*/ 	.byte	0x04, 0x11
        /*000e*/ 	.short	(.L_3 - .L_2)
	.align		4
.L_2:
        /*0010*/ 	.word	index@(_Z9Kernel_00Pfi)
        /*0014*/ 	.word	0x00000000


	//----- nvinfo : EIATTR_REGCOUNT
	.align		4
.L_3:
        /*0018*/ 	.byte	0x04, 0x2f
        /*001a*/ 	.short	(.L_5 - .L_4)
	.align		4
.L_4:
        /*001c*/ 	.word	index@(_Z9Kernel_01Pfi)
        /*0020*/ 	.word	0x00000008


	//----- nvinfo : EIATTR_FRAME_SIZE
	.align		4
.L_5:
        /*0024*/ 	.byte	0x04, 0x11
        /*0026*/ 	.short	(.L_7 - .L_6)
	.align		4
.L_6:
        /*0028*/ 	.word	index@(_Z9Kernel_01Pfi)
        /*002c*/ 	.word	0x00000000


	//----- nvinfo : EIATTR_MIN_STACK_SIZE
	.align		4
.L_7:
        /*0030*/ 	.byte	0x04, 0x12
        /*0032*/ 	.short	(.L_9 - .L_8)
	.align		4
.L_8:
        /*0034*/ 	.word	index@(_Z9Kernel_01Pfi)
        /*0038*/ 	.word	0x00000000


	//----- nvinfo : EIATTR_MIN_STACK_SIZE
	.align		4
.L_9:
        /*003c*/ 	.byte	0x04, 0x12
        /*003e*/ 	.short	(.L_11 - .L_10)
	.align		4
.L_10:
        /*0040*/ 	.word	index@(_Z9Kernel_00Pfi)
        /*0044*/ 	.word	0x00000000
.L_11:


//--------------------- .nv.compat                --------------------------
	.section	.nv.compat,"",@"SHT_CUDA_COMPAT_INFO"
	.align	4
        /*0000*/ 	.byte	0x02, 0x09, 0x00, 0x00, 0x02, 0x02, 0x01, 0x00, 0x02, 0x05, 0x05, 0x00, 0x03, 0x07, 0x01, 0x01
        /*0010*/ 	.byte	0x02, 0x03, 0x00, 0x00, 0x02, 0x06, 0x01, 0x00, 0x04, 0x0b, 0x08, 0x00, 0x09, 0x00, 0x00, 0x00
        /*0020*/ 	.byte	0x00, 0x00, 0x00, 0x00


//--------------------- .nv.info._Z9Kernel_01Pfi  --------------------------
	.section	.nv.info._Z9Kernel_01Pfi,"",@"SHT_CUDA_INFO"
	.sectionflags	@""
	.align	4


	//----- nvinfo : EIATTR_CUDA_API_VERSION
	.align		4
        /*0000*/ 	.byte	0x04, 0x37
        /*0002*/ 	.short	(.L_13 - .L_12)
.L_12:
        /*0004*/ 	.word	0x00000082


	//----- nvinfo : EIATTR_KPARAM_INFO
	.align		4
.L_13:
        /*0008*/ 	.byte	0x04, 0x17
        /*000a*/ 	.short	(.L_15 - .L_14)
.L_14:
        /*000c*/ 	.word	0x00000000
        /*0010*/ 	.short	0x0001
        /*0012*/ 	.short	0x0008
        /*0014*/ 	.byte	0x00, 0xf0, 0x11, 0x00


	//----- nvinfo : EIATTR_KPARAM_INFO
	.align		4
.L_15:
        /*0018*/ 	.byte	0x04, 0x17
        /*001a*/ 	.short	(.L_17 - .L_16)
.L_16:
        /*001c*/ 	.word	0x00000000
        /*0020*/ 	.short	0x0000
        /*0022*/ 	.short	0x0000
        /*0024*/ 	.byte	0x00, 0xf5, 0x21, 0x00


	//----- nvinfo : EIATTR_SPARSE_MMA_MASK
	.align		4
.L_17:
        /*0028*/ 	.byte	0x03, 0x50
        /*002a*/ 	.short	0x0000


	//----- nvinfo : EIATTR_MAXREG_COUNT
	.align		4
        /*002c*/ 	.byte	0x03, 0x1b
        /*002e*/ 	.short	0x00ff


	//----- nvinfo : EIATTR_MERCURY_ISA_VERSION
	.align		4
        /*0030*/ 	.byte	0x03, 0x5f
        /*0032*/ 	.short	0x0101


	//----- nvinfo : EIATTR_VRC_CTA_INIT_COUNT
	.align		4
        /*0034*/ 	.byte	0x02, 0x4a
	.zero		1
	.zero		1


	//----- nvinfo : EIATTR_EXIT_INSTR_OFFSETS
	.align		4
        /*0038*/ 	.byte	0x04, 0x1c
        /*003a*/ 	.short	(.L_19 - .L_18)


	//   ....[0]....
.L_18:
        /*003c*/ 	.word	0x00000070


	//   ....[1]....
        /*0040*/ 	.word	0x000004b0


	//----- nvinfo : EIATTR_CBANK_PARAM_SIZE
	.align		4
.L_19:
        /*0044*/ 	.byte	0x03, 0x19
        /*0046*/ 	.short	0x000c


	//----- nvinfo : EIATTR_PARAM_CBANK
	.align		4
        /*0048*/ 	.byte	0x04, 0x0a
        /*004a*/ 	.short	(.L_21 - .L_20)
	.align		4
.L_20:
        /*004c*/ 	.word	index@(.nv.constant0._Z9Kernel_01Pfi)
        /*0050*/ 	.short	0x0380
        /*0052*/ 	.short	0x000c


	//----- nvinfo : EIATTR_SW_WAR
	.align		4
.L_21:
        /*0054*/ 	.byte	0x04, 0x36
        /*0056*/ 	.short	(.L_23 - .L_22)
.L_22:
        /*0058*/ 	.word	0x00000008
.L_23:


//--------------------- .nv.info._Z9Kernel_00Pfi  --------------------------
	.section	.nv.info._Z9Kernel_00Pfi,"",@"SHT_CUDA_INFO"
	.sectionflags	@""
	.align	4


	//----- nvinfo : EIATTR_CUDA_API_VERSION
	.align		4
        /*0000*/ 	.byte	0x04, 0x37
        /*0002*/ 	.short	(.L_25 - .L_24)
.L_24:
        /*0004*/ 	.word	0x00000082


	//----- nvinfo : EIATTR_KPARAM_INFO
	.align		4
.L_25:
        /*0008*/ 	.byte	0x04, 0x17
        /*000a*/ 	.short	(.L_27 - .L_26)
.L_26:
        /*000c*/ 	.word	0x00000000
        /*0010*/ 	.short	0x0001
        /*0012*/ 	.short	0x0008
        /*0014*/ 	.byte	0x00, 0xf0, 0x11, 0x00


	//----- nvinfo : EIATTR_KPARAM_INFO
	.align		4
.L_27:
        /*0018*/ 	.byte	0x04, 0x17
        /*001a*/ 	.short	(.L_29 - .L_28)
.L_28:
        /*001c*/ 	.word	0x00000000
        /*0020*/ 	.short	0x0000
        /*0022*/ 	.short	0x0000
        /*0024*/ 	.byte	0x00, 0xf5, 0x21, 0x00


	//----- nvinfo : EIATTR_SPARSE_MMA_MASK
	.align		4
.L_29:
        /*0028*/ 	.byte	0x03, 0x50
        /*002a*/ 	.short	0x0000


	//----- nvinfo : EIATTR_MAXREG_COUNT
	.align		4
        /*002c*/ 	.byte	0x03, 0x1b
        /*002e*/ 	.short	0x00ff


	//----- nvinfo : EIATTR_MERCURY_ISA_VERSION
	.align		4
        /*0030*/ 	.byte	0x03, 0x5f
        /*0032*/ 	.short	0x0101


	//----- nvinfo : EIATTR_VRC_CTA_INIT_COUNT
	.align		4
        /*0034*/ 	.byte	0x02, 0x4a
	.zero		1
	.zero		1


	//----- nvinfo : EIATTR_EXIT_INSTR_OFFSETS
	.align		4
        /*0038*/ 	.byte	0x04, 0x1c
        /*003a*/ 	.short	(.L_31 - .L_30)


	//   ....[0]....
.L_30:
        /*003c*/ 	.word	0x00000070


	//   ....[1]....
        /*0040*/ 	.word	0x000004b0


	//----- nvinfo : EIATTR_CBANK_PARAM_SIZE
	.align		4
.L_31:
        /*0044*/ 	.byte	0x03, 0x19
        /*0046*/ 	.short	0x000c


	//----- nvinfo : EIATTR_PARAM_CBANK
	.align		4
        /*0048*/ 	.byte	0x04, 0x0a
        /*004a*/ 	.short	(.L_33 - .L_32)
	.align		4
.L_32:
        /*004c*/ 	.word	index@(.nv.constant0._Z9Kernel_00Pfi)
        /*0050*/ 	.short	0x0380
        /*0052*/ 	.short	0x000c


	//----- nvinfo : EIATTR_SW_WAR
	.align		4
.L_33:
        /*0054*/ 	.byte	0x04, 0x36
        /*0056*/ 	.short	(.L_35 - .L_34)
.L_34:
        /*0058*/ 	.word	0x00000008
.L_35:


//--------------------- .nv.callgraph             --------------------------
	.section	.nv.callgraph,"",@"SHT_CUDA_CALLGRAPH"
	.align	4
	.sectionentsize	8
	.align		4
        /*0000*/ 	.word	0x00000000
	.align		4
        /*0004*/ 	.word	0xffffffff
	.align		4
        /*0008*/ 	.word	0x00000000
	.align		4
        /*000c*/ 	.word	0xfffffffe
	.align		4
        /*0010*/ 	.word	0x00000000
	.align		4
        /*0014*/ 	.word	0xfffffffd
	.align		4
        /*0018*/ 	.word	0x00000000
	.align		4
        /*001c*/ 	.word	0xfffffffc


//--------------------- .text._Z9Kernel_01Pfi     --------------------------
	.section	.text._Z9Kernel_01Pfi,"ax",@progbits
	.align	128
        .global         _Z9Kernel_01Pfi
        .type           _Z9Kernel_01Pfi,@function
        .size           _Z9Kernel_01Pfi,(.L_x_16 - _Z9Kernel_01Pfi)
        .other          _Z9Kernel_01Pfi,@"STO_CUDA_ENTRY STV_DEFAULT"
_Z9Kernel_01Pfi:
.text._Z9Kernel_01Pfi:
[----:B------:R-:W-:Y:S01]  /*0000*/  LDC R1, c[0x0][0x37c] ;  /* 0x0000df00ff017b82 */ /* 0x000fe20000000800 */
[----:B------:R-:W0:Y:S07]  /*0010*/  S2R R5, SR_TID.X ;  /* 0x0000000000057919 */ /* 0x000e2e0000002100 */
[----:B------:R-:W0:Y:S01]  /*0020*/  S2UR UR4, SR_CTAID.X ;  /* 0x00000000000479c3 */ /* 0x000e220000002500 */
[----:B------:R-:W1:Y:S07]  /*0030*/  LDCU UR8, c[0x0][0x388] ;  /* 0x00007100ff0877ac */ /* 0x000e6e0008000800 */
[----:B------:R-:W0:Y:S02]  /*0040*/  LDC R0, c[0x0][0x360] ;  /* 0x0000d800ff007b82 */ /* 0x000e240000000800 */
[----:B0-----:R-:W-:-:S05]  /*0050*/  IMAD R5, R0, UR4, R5 ;  /* 0x0000000400057c24 */ /* 0x001fca000f8e0205 */
[----:B-1----:R-:W-:-:S13]  /*0060*/  ISETP.GE.AND P0, PT, R5, UR8, PT ;  /* 0x0000000805007c0c */ /* 0x002fda000bf06270 */
[----:B------:R-:W-:Y:S05]  /*0070*/  @P0 EXIT ;  /* 0x000000000000094d */ /* 0x000fea0003800000 */
[----:B------:R-:W0:Y:S01]  /*0080*/  LDC.64 R2, c[0x0][0x380] ;  /* 0x0000e000ff027b82 */ /* 0x000e220000000a00 */
[----:B------:R-:W1:Y:S01]  /*0090*/  LDCU.64 UR6, c[0x0][0x358] ;  /* 0x00006b00ff0677ac */ /* 0x000e620008000a00 */
[----:B0-----:R-:W-:-:S05]  /*00a0*/  IMAD.WIDE R2, R5, 0x4, R2 ;  /* 0x0000000405027825 */ /* 0x001fca00078e0202 */
[----:B-1----:R0:W5:Y:S01]  /*00b0*/  LDG.E R5, desc[UR6][R2.64] ;  /* 0x0000000602057981 */ /* 0x002162000c1e1900 */
[----:B------:R-:W-:-:S09]  /*00c0*/  UISETP.GE.AND UP0, UPT, UR8, 0x1, UPT ;  /* 0x000000010800788c */ /* 0x000fd2000bf06270 */
[----:B0-----:R-:W-:Y:S05]  /*00d0*/  BRA.U !UP0, `(.L_x_0) ;  /* 0x0000000108f07547 */ /* 0x001fea000b800000 */
[----:B------:R-:W-:Y:S02]  /*00e0*/  UISETP.GE.U32.AND UP0, UPT, UR8, 0x4, UPT ;  /* 0x000000040800788c */ /* 0x000fe4000bf06070 */
[----:B------:R-:W-:-:S07]  /*00f0*/  ULOP3.LUT UR4, UR8, 0x3, URZ, 0xc0, !UPT ;  /* 0x0000000308047892 */ /* 0x000fce000f8ec0ff */
[----:B------:R-:W-:Y:S05]  /*0100*/  BRA.U !UP0, `(.L_x_1) ;  /* 0x0000000108c87547 */ /* 0x000fea000b800000 */
[----:B------:R-:W-:-:S04]  /*0110*/  ULOP3.LUT UR5, UR8, 0x7ffffffc, URZ, 0xc0, !UPT ;  /* 0x7ffffffc08057892 */ /* 0x000fc8000f8ec0ff */
[----:B------:R-:W-:-:S04]  /*0120*/  UIADD3 UR5, UPT, UPT, -UR5, URZ, URZ ;  /* 0x000000ff05057290 */ /* 0x000fc8000fffe1ff */
[----:B------:R-:W-:-:S09]  /*0130*/  UISETP.GE.AND UP0, UPT, UR5, URZ, UPT ;  /* 0x000000ff0500728c */ /* 0x000fd2000bf06270 */
[----:B------:R-:W-:Y:S05]  /*0140*/  BRA.U UP0, `(.L_x_2) ;  /* 0x00000001009c7547 */ /* 0x000fea000b800000 */
[----:B------:R-:W-:Y:S02]  /*0150*/  UIADD3 UR9, UPT, UPT, -UR5, URZ, URZ ;  /* 0x000000ff05097290 */ /* 0x000fe4000fffe1ff */
[----:B------:R-:W-:Y:S02]  /*0160*/  UPLOP3.LUT UP0, UPT, UPT, UPT, UPT, 0x80, 0x8 ;  /* 0x000000000008789c */ /* 0x000fe40003f0f070 */
[----:B------:R-:W-:-:S09]  /*0170*/  UISETP.GT.AND UP1, UPT, UR9, 0xc, UPT ;  /* 0x0000000c0900788c */ /* 0x000fd2000bf24270 */
[----:B------:R-:W-:Y:S05]  /*0180*/  BRA.U !UP1, `(.L_x_3) ;  /* 0x0000000109507547 */ /* 0x000fea000b800000 */
[----:B------:R-:W-:-:S11]  /*0190*/  UPLOP3.LUT UP0, UPT, UPT, UPT, UPT, 0x40, 0x4 ;  /* 0x000000000004789c */ /* 0x000fd60003f0e870 */
.L_x_4:
[----:B-----5:R-:W-:Y:S01]  /*01a0*/  FADD R5, R5, 1 ;  /* 0x3f80000005057421 */ /* 0x020fe20000000000 */
[----:B------:R-:W-:-:S03]  /*01b0*/  UIADD3 UR5, UPT, UPT, UR5, 0x10, URZ ;  /* 0x0000001005057890 */ /* 0x000fc6000fffe0ff */
[----:B------:R-:W-:Y:S01]  /*01c0*/  FADD R5, R5, 1 ;  /* 0x3f80000005057421 */ /* 0x000fe20000000000 */
[----:B------:R-:W-:-:S03]  /*01d0*/  UISETP.GE.AND UP1, UPT, UR5, -0xc, UPT ;  /* 0xfffffff40500788c */ /* 0x000fc6000bf26270 */
[----:B------:R-:W-:-:S04]  /*01e0*/  FADD R5, R5, 1 ;  /* 0x3f80000005057421 */ /* 0x000fc80000000000 */
        /* <DEDUP_REMOVED lines=12> */
[----:B------:R-:W-:Y:S01]  /*02b0*/  FADD R5, R5, 1 ;  /* 0x3f80000005057421 */ /* 0x000fe20000000000 */
[----:B------:R-:W-:Y:S06]  /*02c0*/  BRA.U !UP1, `(.L_x_4) ;  /* 0xfffffffd09b47547 */ /* 0x000fec000b83ffff */
.L_x_3:
[----:B------:R-:W-:-:S04]  /*02d0*/  UIADD3 UR9, UPT, UPT, -UR5, URZ, URZ ;  /* 0x000000ff05097290 */ /* 0x000fc8000fffe1ff */
[----:B------:R-:W-:-:S09]  /*02e0*/  UISETP.GT.AND UP1, UPT, UR9, 0x4, UPT ;  /* 0x000000040900788c */ /* 0x000fd2000bf24270 */
[----:B------:R-:W-:Y:S05]  /*02f0*/  BRA.U !UP1, `(.L_x_5) ;  /* 0x0000000109287547 */ /* 0x000fea000b800000 */
[----:B-----5:R-:W-:Y:S01]  /*0300*/  FADD R5, R5, 1 ;  /* 0x3f80000005057421 */ /* 0x020fe20000000000 */
[----:B------:R-:W-:Y:S02]  /*0310*/  UPLOP3.LUT UP0, UPT, UPT, UPT, UPT, 0x40, 0x4 ;  /* 0x000000000004789c */ /* 0x000fe40003f0e870 */
[----:B------:R-:W-:Y:S01]  /*0320*/  UIADD3 UR5, UPT, UPT, UR5, 0x8, URZ ;  /* 0x0000000805057890 */ /* 0x000fe2000fffe0ff */
[----:B------:R-:W-:-:S04]  /*0330*/  FADD R5, R5, 1 ;  /* 0x3f80000005057421 */ /* 0x000fc80000000000 */
[----:B------:R-:W-:-:S04]  /*0340*/  FADD R5, R5, 1 ;  /* 0x3f80000005057421 */ /* 0x000fc80000000000 */
[----:B------:R-:W-:-:S04]  /*0350*/  FADD R5, R5, 1 ;  /* 0x3f80000005057421 */ /* 0x000fc80000000000 */
[----:B------:R-:W-:-:S04]  /*0360*/  FADD R5, R5, 1 ;  /* 0x3f80000005057421 */ /* 0x000fc80000000000 */
[----:B------:R-:W-:-:S04]  /*0370*/  FADD R5, R5, 1 ;  /* 0x3f80000005057421 */ /* 0x000fc80000000000 */
[----:B------:R-:W-:-:S04]  /*0380*/  FADD R5, R5, 1 ;  /* 0x3f80000005057421 */ /* 0x000fc80000000000 */
[----:B------:R-:W-:-:S07]  /*0390*/  FADD R5, R5, 1 ;  /* 0x3f80000005057421 */ /* 0x000fce0000000000 */
.L_x_5:
[----:B------:R-:W-:-:S09]  /*03a0*/  UISETP.NE.OR UP0, UPT, UR5, URZ, UP0 ;  /* 0x000000ff0500728c */ /* 0x000fd20008705670 */
[----:B------:R-:W-:Y:S05]  /*03b0*/  BRA.U !UP0, `(.L_x_1) ;  /* 0x00000001081c7547 */ /* 0x000fea000b800000 */
.L_x_2:
[----:B------:R-:W-:Y:S01]  /*03c0*/  UIADD3 UR5, UPT, UPT, UR5, 0x4, URZ ;  /* 0x0000000405057890 */ /* 0x000fe2000fffe0ff */
[----:B-----5:R-:W-:-:S03]  /*03d0*/  FADD R5, R5, 1 ;  /* 0x3f80000005057421 */ /* 0x020fc60000000000 */
[----:B------:R-:W-:Y:S01]  /*03e0*/  UISETP.NE.AND UP0, UPT, UR5, URZ, UPT ;  /* 0x000000ff0500728c */ /* 0x000fe2000bf05270 */
[----:B------:R-:W-:-:S04]  /*03f0*/  FADD R5, R5, 1 ;  /* 0x3f80000005057421 */ /* 0x000fc80000000000 */
[----:B------:R-:W-:-:S04]  /*0400*/  FADD R5, R5, 1 ;  /* 0x3f80000005057421 */ /* 0x000fc80000000000 */
[----:B------:R-:W-:Y:S01]  /*0410*/  FADD R5, R5, 1 ;  /* 0x3f80000005057421 */ /* 0x000fe20000000000 */
[----:B------:R-:W-:Y:S06]  /*0420*/  BRA.U UP0, `(.L_x_2) ;  /* 0xfffffffd00e47547 */ /* 0x000fec000b83ffff */
.L_x_1:
[----:B------:R-:W-:-:S09]  /*0430*/  UISETP.NE.AND UP0, UPT, UR4, URZ, UPT ;  /* 0x000000ff0400728c */ /* 0x000fd2000bf05270 */
[----:B------:R-:W-:Y:S05]  /*0440*/  BRA.U !UP0, `(.L_x_0) ;  /* 0x0000000108147547 */ /* 0x000fea000b800000 */
[----:B------:R-:W-:-:S12]  /*0450*/  UIADD3 UR4, UPT, UPT, -UR4, URZ, URZ ;  /* 0x000000ff04047290 */ /* 0x000fd8000fffe1ff */
.L_x_6:
[----:B------:R-:W-:Y:S01]  /*0460*/  UIADD3 UR4, UPT, UPT, UR4, 0x1, URZ ;  /* 0x0000000104047890 */ /* 0x000fe2000fffe0ff */
[----:B-----5:R-:W-:-:S03]  /*0470*/  FADD R5, R5, 1 ;  /* 0x3f80000005057421 */ /* 0x020fc60000000000 */
[----:B------:R-:W-:-:S09]  /*0480*/  UISETP.NE.AND UP0, UPT, UR4, URZ, UPT ;  /* 0x000000ff0400728c */ /* 0x000fd2000bf05270 */
[----:B------:R-:W-:Y:S05]  /*0490*/  BRA.U UP0, `(.L_x_6) ;  /* 0xfffffffd00f07547 */ /* 0x000fea000b83ffff */
.L_x_0:
[----:B-----5:R-:W-:Y:S01]  /*04a0*/  STG.E desc[UR6][R2.64], R5 ;  /* 0x0000000502007986 */ /* 0x020fe2000c101906 */
[----:B------:R-:W-:Y:S05]  /*04b0*/  EXIT ;  /* 0x000000000000794d */ /* 0x000fea0003800000 */
.L_x_7:
[----:B------:R-:W-:-:S00]  /*04c0*/  BRA `(.L_x_7) ;  /* 0xfffffffc00fc7947 */ /* 0x000fc0000383ffff */
[----:B------:R-:W-:-:S00]  /*04d0*/  NOP ;  /* 0x0000000000007918 */ /* 0x000fc00000000000 */
        /* <DEDUP_REMOVED lines=10> */
.L_x_16:


//--------------------- .text._Z9Kernel_00Pfi     --------------------------
	.section	.text._Z9Kernel_00Pfi,"ax",@progbits
	.align	128
        .global         _Z9Kernel_00Pfi
        .type           _Z9Kernel_00Pfi,@function
        .size           _Z9Kernel_00Pfi,(.L_x_17 - _Z9Kernel_00Pfi)
        .other          _Z9Kernel_00Pfi,@"STO_CUDA_ENTRY STV_DEFAULT"
_Z9Kernel_00Pfi:
.text._Z9Kernel_00Pfi:
        /* <DEDUP_REMOVED lines=26> */
.L_x_12:
        /* <DEDUP_REMOVED lines=19> */
.L_x_11:
        /* <DEDUP_REMOVED lines=13> */
.L_x_13:
[----:B------:R-:W-:-:S09]  /*03a0*/  UISETP.NE.OR UP0, UPT, UR5, URZ, UP0 ;  /* 0x000000ff0500728c */ /* 0x000fd20008705670 */
[----:B------:R-:W-:Y:S05]  /*03b0*/  BRA.U !UP0, `(.L_x_9) ;  /* 0x00000001081c7547 */ /* 0x000fea000b800000 */
.L_x_10:
[----:B------:R-:W-:Y:S01]  /*03c0*/  UIADD3 UR5, UPT, UPT, UR5, 0x4, URZ ;  /* 0x0000000405057890 */ /* 0x000fe2000fffe0ff */
[----:B-----5:R-:W-:-:S03]  /*03d0*/  FADD R5, R5, 1 ;  /* 0x3f80000005057421 */ /* 0x020fc60000000000 */
[----:B------:R-:W-:Y:S01]  /*03e0*/  UISETP.NE.AND UP0, UPT, UR5, URZ, UPT ;  /* 0x000000ff0500728c */ /* 0x000fe2000bf05270 */
[----:B------:R-:W-:-:S04]  /*03f0*/  FADD R5, R5, 1 ;  /* 0x3f80000005057421 */ /* 0x000fc80000000000 */
[----:B------:R-:W-:-:S04]  /*0400*/  FADD R5, R5, 1 ;  /* 0x3f80000005057421 */ /* 0x000fc80000000000 */
[----:B------:R-:W-:Y:S01]  /*0410*/  FADD R5, R5, 1 ;  /* 0x3f80000005057421 */ /* 0x000fe20000000000 */
[----:B------:R-:W-:Y:S06]  /*0420*/  BRA.U UP0, `(.L_x_10) ;  /* 0xfffffffd00e47547 */ /* 0x000fec000b83ffff */
.L_x_9:
[----:B------:R-:W-:-:S09]  /*0430*/  UISETP.NE.AND UP0, UPT, UR4, URZ, UPT ;  /* 0x000000ff0400728c */ /* 0x000fd2000bf05270 */
[----:B------:R-:W-:Y:S05]  /*0440*/  BRA.U !UP0, `(.L_x_8) ;  /* 0x0000000108147547 */ /* 0x000fea000b800000 */
[----:B------:R-:W-:-:S12]  /*0450*/  UIADD3 UR4, UPT, UPT, -UR4, URZ, URZ ;  /* 0x000000ff04047290 */ /* 0x000fd8000fffe1ff */
.L_x_14:
[----:B------:R-:W-:Y:S01]  /*0460*/  UIADD3 UR4, UPT, UPT, UR4, 0x1, URZ ;  /* 0x0000000104047890 */ /* 0x000fe2000fffe0ff */
[----:B-----5:R-:W-:-:S03]  /*0470*/  FADD R5, R5, 1 ;  /* 0x3f80000005057421 */ /* 0x020fc60000000000 */
[----:B------:R-:W-:-:S09]  /*0480*/  UISETP.NE.AND UP0, UPT, UR4, URZ, UPT ;  /* 0x000000ff0400728c */ /* 0x000fd2000bf05270 */
[----:B------:R-:W-:Y:S05]  /*0490*/  BRA.U UP0, `(.L_x_14) ;  /* 0xfffffffd00f07547 */ /* 0x000fea000b83ffff */
.L_x_8:
[----:B-----5:R-:W-:Y:S01]  /*04a0*/  STG.E desc[UR6][R2.64], R5 ;  /* 0x0000000502007986 */ /* 0x020fe2000c101906 */
[----:B------:R-:W-:Y:S05]  /*04b0*/  EXIT ;  /* 0x000000000000794d */ /* 0x000fea0003800000 */
.L_x_15:
        /* <DEDUP_REMOVED lines=12> */
.L_x_17:


//--------------------- .nv.shared.reserved.0     --------------------------
	.section	.nv.shared.reserved.0,"aw",@nobits
	.weak		__nv_reservedSMEM_offset_0_alias
	.size		__nv_reservedSMEM_offset_0_alias, 0, 64
	.other		__nv_reservedSMEM_offset_0_alias,@"STO_CUDA_RESERVED_SHARED STV_DEFAULT"
__nv_reservedSMEM_offset_0_alias:
	.zero		0
	.zero		64


//--------------------- .nv.constant0._Z9Kernel_01Pfi --------------------------
	.section	.nv.constant0._Z9Kernel_01Pfi,"a",@progbits
	.sectionflags	@""
	.align	4
.nv.constant0._Z9Kernel_01Pfi:
	.zero		908


//--------------------- .nv.constant0._Z9Kernel_00Pfi --------------------------
	.section	.nv.constant0._Z9Kernel_00Pfi,"a",@progbits
	.sectionflags	@""
	.align	4
.nv.constant0._Z9Kernel_00Pfi:
	.zero		908


//--------------------- SYMBOLS --------------------------

	.type		.nv.reservedSmem.offset0,@object
	.size		.nv.reservedSmem.offset0,0x4
